//
// Generated by NVIDIA NVVM Compiler
//
// Compiler Build ID: CL-36424714
// Cuda compilation tools, release 13.0, V13.0.88
// Based on NVVM 20.0.0
//

.version 9.0
.target sm_100
.address_size 64

	// .globl	_Z6warmupv
// _ZZ15softmax_kernel2PfS_iE5sdata has been demoted

.visible .entry _Z6warmupv()
{


	ret;

}
	// .globl	_Z15softmax_kernel1Pfi
.visible .entry _Z15softmax_kernel1Pfi(
	.param .u64 .ptr .align 1 _Z15softmax_kernel1Pfi_param_0,
	.param .u32 _Z15softmax_kernel1Pfi_param_1
)
{
	.reg .pred 	%p<2>;
	.reg .b32 	%r<8>;
	.reg .b32 	%f<14>;
	.reg .b64 	%rd<5>;

	ld.param.u64 	%rd1, [_Z15softmax_kernel1Pfi_param_0];
	ld.param.u32 	%r2, [_Z15softmax_kernel1Pfi_param_1];
	mov.u32 	%r3, %ntid.x;
	mov.u32 	%r4, %ctaid.x;
	mov.u32 	%r5, %tid.x;
	mad.lo.s32 	%r1, %r3, %r4, %r5;
	setp.ge.s32 	%p1, %r1, %r2;
	@%p1 bra 	$L__BB1_2;
	cvta.to.global.u64 	%rd2, %rd1;
	mul.wide.s32 	%rd3, %r1, 4;
	add.s64 	%rd4, %rd2, %rd3;
	ld.global.f32 	%f1, [%rd4];
	fma.rn.f32 	%f2, %f1, 0f3BBB989D, 0f3F000000;
	cvt.sat.f32.f32 	%f3, %f2;
	mov.f32 	%f4, 0f4B400001;
	mov.f32 	%f5, 0f437C0000;
	fma.rm.f32 	%f6, %f3, %f5, %f4;
	add.f32 	%f7, %f6, 0fCB40007F;
	neg.f32 	%f8, %f7;
	fma.rn.f32 	%f9, %f1, 0f3FB8AA3B, %f8;
	fma.rn.f32 	%f10, %f1, 0f32A57060, %f9;
	mov.b32 	%r6, %f6;
	shl.b32 	%r7, %r6, 23;
	mov.b32 	%f11, %r7;
	ex2.approx.ftz.f32 	%f12, %f10;
	mul.f32 	%f13, %f12, %f11;
	st.global.f32 	[%rd4], %f13;
$L__BB1_2:
	ret;

}
	// .globl	_Z15softmax_kernel2PfS_i
.visible .entry _Z15softmax_kernel2PfS_i(
	.param .u64 .ptr .align 1 _Z15softmax_kernel2PfS_i_param_0,
	.param .u64 .ptr .align 1 _Z15softmax_kernel2PfS_i_param_1,
	.param .u32 _Z15softmax_kernel2PfS_i_param_2
)
{
	.reg .pred 	%p<7>;
	.reg .b32 	%r<12>;
	.reg .b32 	%f<29>;
	.reg .b64 	%rd<7>;
	// demoted variable
	.shared .align 4 .b8 _ZZ15softmax_kernel2PfS_iE5sdata[1024];
	ld.param.u64 	%rd3, [_Z15softmax_kernel2PfS_i_param_0];
	ld.param.u64 	%rd2, [_Z15softmax_kernel2PfS_i_param_1];
	ld.param.u32 	%r4, [_Z15softmax_kernel2PfS_i_param_2];
	cvta.to.global.u64 	%rd4, %rd3;
	mov.u32 	%r5, %ctaid.x;
	shl.b32 	%r6, %r5, 8;
	mov.u32 	%r1, %tid.x;
	add.s32 	%r2, %r6, %r1;
	setp.ge.s32 	%p1, %r2, %r4;
	mul.wide.s32 	%rd5, %r2, 4;
	add.s64 	%rd1, %rd4, %rd5;
	shl.b32 	%r7, %r1, 2;
	mov.u32 	%r8, _ZZ15softmax_kernel2PfS_iE5sdata;
	add.s32 	%r3, %r8, %r7;
	@%p1 bra 	$L__BB2_2;
	ld.global.f32 	%f1, [%rd1];
	st.shared.f32 	[%r3], %f1;
	bra.uni 	$L__BB2_3;
$L__BB2_2:
	mov.b32 	%r9, 0;
	st.shared.u32 	[%r3], %r9;
$L__BB2_3:
	add.s32 	%r10, %r2, 128;
	setp.ge.s32 	%p2, %r10, %r4;
	@%p2 bra 	$L__BB2_5;
	ld.global.f32 	%f2, [%rd1+512];
	st.shared.f32 	[%r3+512], %f2;
	bra.uni 	$L__BB2_6;
$L__BB2_5:
	mov.b32 	%r11, 0;
	st.shared.u32 	[%r3+512], %r11;
$L__BB2_6:
	bar.sync 	0;
	setp.gt.u32 	%p3, %r1, 127;
	@%p3 bra 	$L__BB2_11;
	ld.shared.f32 	%f3, [%r3+512];
	ld.shared.f32 	%f4, [%r3];
	add.f32 	%f5, %f3, %f4;
	st.shared.f32 	[%r3], %f5;
	bar.sync 	0;
	setp.gt.u32 	%p4, %r1, 63;
	@%p4 bra 	$L__BB2_11;
	ld.shared.f32 	%f6, [%r3+256];
	ld.shared.f32 	%f7, [%r3];
	add.f32 	%f8, %f6, %f7;
	st.shared.f32 	[%r3], %f8;
	bar.sync 	0;
	setp.gt.u32 	%p5, %r1, 31;
	@%p5 bra 	$L__BB2_11;
	ld.volatile.shared.f32 	%f9, [%r3+128];
	ld.volatile.shared.f32 	%f10, [%r3];
	add.f32 	%f11, %f9, %f10;
	st.volatile.shared.f32 	[%r3], %f11;
	ld.volatile.shared.f32 	%f12, [%r3+64];
	ld.volatile.shared.f32 	%f13, [%r3];
	add.f32 	%f14, %f12, %f13;
	st.volatile.shared.f32 	[%r3], %f14;
	ld.volatile.shared.f32 	%f15, [%r3+32];
	ld.volatile.shared.f32 	%f16, [%r3];
	add.f32 	%f17, %f15, %f16;
	st.volatile.shared.f32 	[%r3], %f17;
	ld.volatile.shared.f32 	%f18, [%r3+16];
	ld.volatile.shared.f32 	%f19, [%r3];
	add.f32 	%f20, %f18, %f19;
	st.volatile.shared.f32 	[%r3], %f20;
	ld.volatile.shared.f32 	%f21, [%r3+8];
	ld.volatile.shared.f32 	%f22, [%r3];
	add.f32 	%f23, %f21, %f22;
	st.volatile.shared.f32 	[%r3], %f23;
	ld.volatile.shared.f32 	%f24, [%r3+4];
	ld.volatile.shared.f32 	%f25, [%r3];
	add.f32 	%f26, %f24, %f25;
	st.volatile.shared.f32 	[%r3], %f26;
	setp.ne.s32 	%p6, %r1, 0;
	@%p6 bra 	$L__BB2_11;
	ld.shared.f32 	%f27, [_ZZ15softmax_kernel2PfS_iE5sdata];
	cvta.to.global.u64 	%rd6, %rd2;
	atom.global.add.f32 	%f28, [%rd6], %f27;
$L__BB2_11:
	ret;

}
	// .globl	_Z15softmax_kernel3PfS_S_i
.visible .entry _Z15softmax_kernel3PfS_S_i(
	.param .u64 .ptr .align 1 _Z15softmax_kernel3PfS_S_i_param_0,
	.param .u64 .ptr .align 1 _Z15softmax_kernel3PfS_S_i_param_1,
	.param .u64 .ptr .align 1 _Z15softmax_kernel3PfS_S_i_param_2,
	.param .u32 _Z15softmax_kernel3PfS_S_i_param_3
)
{
	.reg .pred 	%p<2>;
	.reg .b32 	%r<6>;
	.reg .b32 	%f<4>;
	.reg .b64 	%rd<10>;

	ld.param.u64 	%rd1, [_Z15softmax_kernel3PfS_S_i_param_0];
	ld.param.u64 	%rd2, [_Z15softmax_kernel3PfS_S_i_param_1];
	ld.param.u64 	%rd3, [_Z15softmax_kernel3PfS_S_i_param_2];
	ld.param.u32 	%r2, [_Z15softmax_kernel3PfS_S_i_param_3];
	mov.u32 	%r3, %ntid.x;
	mov.u32 	%r4, %ctaid.x;
	mov.u32 	%r5, %tid.x;
	mad.lo.s32 	%r1, %r3, %r4, %r5;
	setp.ge.s32 	%p1, %r1, %r2;
	@%p1 bra 	$L__BB3_2;
	cvta.to.global.u64 	%rd4, %rd1;
	cvta.to.global.u64 	%rd5, %rd3;
	cvta.to.global.u64 	%rd6, %rd2;
	mul.wide.s32 	%rd7, %r1, 4;
	add.s64 	%rd8, %rd4, %rd7;
	ld.global.f32 	%f1, [%rd8];
	ld.global.f32 	%f2, [%rd5];
	div.rn.f32 	%f3, %f1, %f2;
	add.s64 	%rd9, %rd6, %rd7;
	st.global.f32 	[%rd9], %f3;
$L__BB3_2:
	ret;

}


// ===== COMPILED SASS (sm_100) =====

	.target	sm_100

	.elftype	@"ET_EXEC"


//--------------------- .note.nv.tkinfo           --------------------------
	.section	.note.nv.tkinfo,"",@"SHT_NOTE"
	.sectionflags	@"SHF_NOTE_NV_TKINFO"
	.tkinfo
        /*0018*/ 	.word	0x00000002
        /*0030*/ 	.string	""
        /*0030*/ 	.string	"ptxas"
        /*0030*/ 	.string	"Cuda compilation tools, release 13.0, V13.0.88"
        /*0030*/ 	.string	"Build cuda_13.0.r13.0/compiler.36424714_0"
        /*0030*/ 	.string	"-arch sm_100 -m 64 "



//--------------------- .note.nv.cuinfo           --------------------------
	.section	.note.nv.cuinfo,"",@"SHT_NOTE"
	.sectionflags	@"SHF_NOTE_NV_CUINFO"
        /*0018*/ 	.short	0x0002
        /*001a*/ 	.short	0x0064
        /*001c*/ 	.short	0x0082
	.zero		2


//--------------------- .nv.info                  --------------------------
	.section	.nv.info,"",@"SHT_CUDA_INFO"
	.align	4


	//----- nvinfo : EIATTR_REGCOUNT
	.align		4
        /*0000*/ 	.byte	0x04, 0x2f
        /*0002*/ 	.short	(.L_1 - .L_0)
	.align		4
.L_0:
        /*0004*/ 	.word	index@(_Z6warmupv)
        /*0008*/ 	.word	0x00000004


	//----- nvinfo : EIATTR_FRAME_SIZE
	.align		4
.L_1:
        /*000c*/ 	.byte	0x04, 0x11
        /*000e*/ 	.short	(.L_3 - .L_2)
	.align		4
.L_2:
        /*0010*/ 	.word	index@(_Z6warmupv)
        /*0014*/ 	.word	0x00000000


	//----- nvinfo : EIATTR_REGCOUNT
	.align		4
.L_3:
        /*0018*/ 	.byte	0x04, 0x2f
        /*001a*/ 	.short	(.L_5 - .L_4)
	.align		4
.L_4:
        /*001c*/ 	.word	index@(_Z15softmax_kernel1Pfi)
        /*0020*/ 	.word	0x0000000a


	//----- nvinfo : EIATTR_FRAME_SIZE
	.align		4
.L_5:
        /*0024*/ 	.byte	0x04, 0x11
        /*0026*/ 	.short	(.L_7 - .L_6)
	.align		4
.L_6:
        /*0028*/ 	.word	index@(_Z15softmax_kernel1Pfi)
        /*002c*/ 	.word	0x00000000


	//----- nvinfo : EIATTR_REGCOUNT
	.align		4
.L_7:
        /*0030*/ 	.byte	0x04, 0x2f
        /*0032*/ 	.short	(.L_9 - .L_8)
	.align		4
.L_8:
        /*0034*/ 	.word	index@(_Z15softmax_kernel2PfS_i)
        /*0038*/ 	.word	0x0000000c


	//----- nvinfo : EIATTR_FRAME_SIZE
	.align		4
.L_9:
        /*003c*/ 	.byte	0x04, 0x11
        /*003e*/ 	.short	(.L_11 - .L_10)
	.align		4
.L_10:
        /*0040*/ 	.word	index@(_Z15softmax_kernel2PfS_i)
        /*0044*/ 	.word	0x00000000


	//----- nvinfo : EIATTR_REGCOUNT
	.align		4
.L_11:
        /*0048*/ 	.byte	0x04, 0x2f
        /*004a*/ 	.short	(.L_13 - .L_12)
	.align		4
.L_12:
        /*004c*/ 	.word	index@(_Z15softmax_kernel3PfS_S_i)
        /*0050*/ 	.word	0x00000010


	//----- nvinfo : EIATTR_FRAME_SIZE
	.align		4
.L_13:
        /*0054*/ 	.byte	0x04, 0x11
        /*0056*/ 	.short	(.L_15 - .L_14)
	.align		4
.L_14:
        /*0058*/ 	.word	index@($__internal_0_$__cuda_sm3x_div_rn_noftz_f32_slowpath)
        /*005c*/ 	.word	0x00000000


	//----- nvinfo : EIATTR_FRAME_SIZE
	.align		4
.L_15:
        /*0060*/ 	.byte	0x04, 0x11
        /*0062*/ 	.short	(.L_17 - .L_16)
	.align		4
.L_16:
        /*0064*/ 	.word	index@(_Z15softmax_kernel3PfS_S_i)
        /*0068*/ 	.word	0x00000000


	//----- nvinfo : EIATTR_MIN_STACK_SIZE
	.align		4
.L_17:
        /*006c*/ 	.byte	0x04, 0x12
        /*006e*/ 	.short	(.L_19 - .L_18)
	.align		4
.L_18:
        /*0070*/ 	.word	index@(_Z15softmax_kernel3PfS_S_i)
        /*0074*/ 	.word	0x00000000


	//----- nvinfo : EIATTR_MIN_STACK_SIZE
	.align		4
.L_19:
        /*0078*/ 	.byte	0x04, 0x12
        /*007a*/ 	.short	(.L_21 - .L_20)
	.align		4
.L_20:
        /*007c*/ 	.word	index@(_Z15softmax_kernel2PfS_i)
        /*0080*/ 	.word	0x00000000


	//----- nvinfo : EIATTR_MIN_STACK_SIZE
	.align		4
.L_21:
        /*0084*/ 	.byte	0x04, 0x12
        /*0086*/ 	.short	(.L_23 - .L_22)
	.align		4
.L_22:
        /*0088*/ 	.word	index@(_Z15softmax_kernel1Pfi)
        /*008c*/ 	.word	0x00000000


	//----- nvinfo : EIATTR_MIN_STACK_SIZE
	.align		4
.L_23:
        /*0090*/ 	.byte	0x04, 0x12
        /*0092*/ 	.short	(.L_25 - .L_24)
	.align		4
.L_24:
        /*0094*/ 	.word	index@(_Z6warmupv)
        /*0098*/ 	.word	0x00000000
.L_25:


//--------------------- .nv.compat                --------------------------
	.section	.nv.compat,"",@"SHT_CUDA_COMPAT_INFO"
	.align	4
        /*0000*/ 	.byte	0x02, 0x09, 0x00, 0x00, 0x02, 0x02, 0x01, 0x00, 0x02, 0x05, 0x05, 0x00, 0x03, 0x07, 0x01, 0x01
        /*0010*/ 	.byte	0x02, 0x03, 0x00, 0x00, 0x02, 0x06, 0x01, 0x00, 0x04, 0x0b, 0x08, 0x00, 0x01, 0x00, 0x00, 0x00
        /*0020*/ 	.byte	0x00, 0x00, 0x00, 0x00


//--------------------- .nv.info._Z15softmax_kernel3PfS_S_i --------------------------
	.section	.nv.info._Z15softmax_kernel3PfS_S_i,"",@"SHT_CUDA_INFO"
	.sectionflags	@""
	.align	4


	//----- nvinfo : EIATTR_CUDA_API_VERSION
	.align		4
        /*0000*/ 	.byte	0x04, 0x37
        /*0002*/ 	.short	(.L_27 - .L_26)
.L_26:
        /*0004*/ 	.word	0x00000082


	//----- nvinfo : EIATTR_KPARAM_INFO
	.align		4
.L_27:
        /*0008*/ 	.byte	0x04, 0x17
        /*000a*/ 	.short	(.L_29 - .L_28)
.L_28:
        /*000c*/ 	.word	0x00000000
        /*0010*/ 	.short	0x0003
        /*0012*/ 	.short	0x0018
        /*0014*/ 	.byte	0x00, 0xf0, 0x11, 0x00


	//----- nvinfo : EIATTR_KPARAM_INFO
	.align		4
.L_29:
        /*0018*/ 	.byte	0x04, 0x17
        /*001a*/ 	.short	(.L_31 - .L_30)
.L_30:
        /*001c*/ 	.word	0x00000000
        /*0020*/ 	.short	0x0002
        /*0022*/ 	.short	0x0010
        /*0024*/ 	.byte	0x00, 0xf5, 0x21, 0x00


	//----- nvinfo : EIATTR_KPARAM_INFO
	.align		4
.L_31:
        /*0028*/ 	.byte	0x04, 0x17
        /*002a*/ 	.short	(.L_33 - .L_32)
.L_32:
        /*002c*/ 	.word	0x00000000
        /*0030*/ 	.short	0x0001
        /*0032*/ 	.short	0x0008
        /*0034*/ 	.byte	0x00, 0xf5, 0x21, 0x00


	//----- nvinfo : EIATTR_KPARAM_INFO
	.align		4
.L_33:
        /*0038*/ 	.byte	0x04, 0x17
        /*003a*/ 	.short	(.L_35 - .L_34)
.L_34:
        /*003c*/ 	.word	0x00000000
        /*0040*/ 	.short	0x0000
        /*0042*/ 	.short	0x0000
        /*0044*/ 	.byte	0x00, 0xf5, 0x21, 0x00


	//----- nvinfo : EIATTR_SPARSE_MMA_MASK
	.align		4
.L_35:
        /*0048*/ 	.byte	0x03, 0x50
        /*004a*/ 	.short	0x0000


	//----- nvinfo : EIATTR_MAXREG_COUNT
	.align		4
        /*004c*/ 	.byte	0x03, 0x1b
        /*004e*/ 	.short	0x00ff


	//----- nvinfo : EIATTR_MERCURY_ISA_VERSION
	.align		4
        /*0050*/ 	.byte	0x03, 0x5f
        /*0052*/ 	.short	0x0101


	//----- nvinfo : EIATTR_VRC_CTA_INIT_COUNT
	.align		4
        /*0054*/ 	.byte	0x02, 0x4a
	.zero		1
	.zero		1


	//----- nvinfo : EIATTR_EXIT_INSTR_OFFSETS
	.align		4
        /*0058*/ 	.byte	0x04, 0x1c
        /*005a*/ 	.short	(.L_37 - .L_36)


	//   ....[0]....
.L_36:
        /*005c*/ 	.word	0x00000070


	//   ....[1]....
        /*0060*/ 	.word	0x000001e0


	//----- nvinfo : EIATTR_CRS_STACK_SIZE
	.align		4
.L_37:
        /*0064*/ 	.byte	0x04, 0x1e
        /*0066*/ 	.short	(.L_39 - .L_38)
.L_38:
        /*0068*/ 	.word	0x00000000


	//----- nvinfo : EIATTR_CBANK_PARAM_SIZE
	.align		4
.L_39:
        /*006c*/ 	.byte	0x03, 0x19
        /*006e*/ 	.short	0x001c


	//----- nvinfo : EIATTR_PARAM_CBANK
	.align		4
        /*0070*/ 	.byte	0x04, 0x0a
        /*0072*/ 	.short	(.L_41 - .L_40)
	.align		4
.L_40:
        /*0074*/ 	.word	index@(.nv.constant0._Z15softmax_kernel3PfS_S_i)
        /*0078*/ 	.short	0x0380
        /*007a*/ 	.short	0x001c


	//----- nvinfo : EIATTR_SW_WAR
	.align		4
.L_41:
        /*007c*/ 	.byte	0x04, 0x36
        /*007e*/ 	.short	(.L_43 - .L_42)
.L_42:
        /*0080*/ 	.word	0x00000008
.L_43:


//--------------------- .nv.info._Z15softmax_kernel2PfS_i --------------------------
	.section	.nv.info._Z15softmax_kernel2PfS_i,"",@"SHT_CUDA_INFO"
	.sectionflags	@""
	.align	4


	//----- nvinfo : EIATTR_CUDA_API_VERSION
	.align		4
        /*0000*/ 	.byte	0x04, 0x37
        /*0002*/ 	.short	(.L_45 - .L_44)
.L_44:
        /*0004*/ 	.word	0x00000082


	//----- nvinfo : EIATTR_KPARAM_INFO
	.align		4
.L_45:
        /*0008*/ 	.byte	0x04, 0x17
        /*000a*/ 	.short	(.L_47 - .L_46)
.L_46:
        /*000c*/ 	.word	0x00000000
        /*0010*/ 	.short	0x0002
        /*0012*/ 	.short	0x0010
        /*0014*/ 	.byte	0x00, 0xf0, 0x11, 0x00


	//----- nvinfo : EIATTR_KPARAM_INFO
	.align		4
.L_47:
        /*0018*/ 	.byte	0x04, 0x17
        /*001a*/ 	.short	(.L_49 - .L_48)
.L_48:
        /*001c*/ 	.word	0x00000000
        /*0020*/ 	.short	0x0001
        /*0022*/ 	.short	0x0008
        /*0024*/ 	.byte	0x00, 0xf5, 0x21, 0x00


	//----- nvinfo : EIATTR_KPARAM_INFO
	.align		4
.L_49:
        /*0028*/ 	.byte	0x04, 0x17
        /*002a*/ 	.short	(.L_51 - .L_50)
.L_50:
        /*002c*/ 	.word	0x00000000
        /*0030*/ 	.short	0x0000
        /*0032*/ 	.short	0x0000
        /*0034*/ 	.byte	0x00, 0xf5, 0x21, 0x00


	//----- nvinfo : EIATTR_SPARSE_MMA_MASK
	.align		4
.L_51:
        /*0038*/ 	.byte	0x03, 0x50
        /*003a*/ 	.short	0x0000


	//----- nvinfo : EIATTR_MAXREG_COUNT
	.align		4
        /*003c*/ 	.byte	0x03, 0x1b
        /*003e*/ 	.short	0x00ff


	//----- nvinfo : EIATTR_NUM_BARRIERS
	.align		4
        /*0040*/ 	.byte	0x02, 0x4c
        /*0042*/ 	.byte	0x01
	.zero		1


	//----- nvinfo : EIATTR_MERCURY_ISA_VERSION
	.align		4
        /*0044*/ 	.byte	0x03, 0x5f
        /*0046*/ 	.short	0x0101


	//----- nvinfo : EIATTR_VRC_CTA_INIT_COUNT
	.align		4
        /*0048*/ 	.byte	0x02, 0x4a
	.zero		1
	.zero		1


	//----- nvinfo : EIATTR_EXIT_INSTR_OFFSETS
	.align		4
        /*004c*/ 	.byte	0x04, 0x1c
        /*004e*/ 	.short	(.L_53 - .L_52)


	//   ....[0]....
.L_52:
        /*0050*/ 	.word	0x000001b0


	//   ....[1]....
        /*0054*/ 	.word	0x00000220


	//   ....[2]....
        /*0058*/ 	.word	0x00000290


	//   ....[3]....
        /*005c*/ 	.word	0x00000430


	//   ....[4]....
        /*0060*/ 	.word	0x00000470


	//----- nvinfo : EIATTR_CRS_STACK_SIZE
	.align		4
.L_53:
        /*0064*/ 	.byte	0x04, 0x1e
        /*0066*/ 	.short	(.L_55 - .L_54)
.L_54:
        /*0068*/ 	.word	0x00000000


	//----- nvinfo : EIATTR_CBANK_PARAM_SIZE
	.align		4
.L_55:
        /*006c*/ 	.byte	0x03, 0x19
        /*006e*/ 	.short	0x0014


	//----- nvinfo : EIATTR_PARAM_CBANK
	.align		4
        /*0070*/ 	.byte	0x04, 0x0a
        /*0072*/ 	.short	(.L_57 - .L_56)
	.align		4
.L_56:
        /*0074*/ 	.word	index@(.nv.constant0._Z15softmax_kernel2PfS_i)
        /*0078*/ 	.short	0x0380
        /*007a*/ 	.short	0x0014


	//----- nvinfo : EIATTR_SW_WAR
	.align		4
.L_57:
        /*007c*/ 	.byte	0x04, 0x36
        /*007e*/ 	.short	(.L_59 - .L_58)
.L_58:
        /*0080*/ 	.word	0x00000008
.L_59:


//--------------------- .nv.info._Z15softmax_kernel1Pfi --------------------------
	.section	.nv.info._Z15softmax_kernel1Pfi,"",@"SHT_CUDA_INFO"
	.sectionflags	@""
	.align	4


	//----- nvinfo : EIATTR_CUDA_API_VERSION
	.align		4
        /*0000*/ 	.byte	0x04, 0x37
        /*0002*/ 	.short	(.L_61 - .L_60)
.L_60:
        /*0004*/ 	.word	0x00000082


	//----- nvinfo : EIATTR_KPARAM_INFO
	.align		4
.L_61:
        /*0008*/ 	.byte	0x04, 0x17
        /*000a*/ 	.short	(.L_63 - .L_62)
.L_62:
        /*000c*/ 	.word	0x00000000
        /*0010*/ 	.short	0x0001
        /*0012*/ 	.short	0x0008
        /*0014*/ 	.byte	0x00, 0xf0, 0x11, 0x00


	//----- nvinfo : EIATTR_KPARAM_INFO
	.align		4
.L_63:
        /*0018*/ 	.byte	0x04, 0x17
        /*001a*/ 	.short	(.L_65 - .L_64)
.L_64:
        /*001c*/ 	.word	0x00000000
        /*0020*/ 	.short	0x0000
        /*0022*/ 	.short	0x0000
        /*0024*/ 	.byte	0x00, 0xf5, 0x21, 0x00


	//----- nvinfo : EIATTR_SPARSE_MMA_MASK
	.align		4
.L_65:
        /*0028*/ 	.byte	0x03, 0x50
        /*002a*/ 	.short	0x0000


	//----- nvinfo : EIATTR_MAXREG_COUNT
	.align		4
        /*002c*/ 	.byte	0x03, 0x1b
        /*002e*/ 	.short	0x00ff


	//----- nvinfo : EIATTR_MERCURY_ISA_VERSION
	.align		4
        /*0030*/ 	.byte	0x03, 0x5f
        /*0032*/ 	.short	0x0101


	//----- nvinfo : EIATTR_VRC_CTA_INIT_COUNT
	.align		4
        /*0034*/ 	.byte	0x02, 0x4a
	.zero		1
	.zero		1


	//----- nvinfo : EIATTR_EXIT_INSTR_OFFSETS
	.align		4
        /*0038*/ 	.byte	0x04, 0x1c
        /*003a*/ 	.short	(.L_67 - .L_66)


	//   ....[0]....
.L_66:
        /*003c*/ 	.word	0x00000070


	//   ....[1]....
        /*0040*/ 	.word	0x00000170


	//----- nvinfo : EIATTR_CBANK_PARAM_SIZE
	.align		4
.L_67:
        /*0044*/ 	.byte	0x03, 0x19
        /*0046*/ 	.short	0x000c


	//----- nvinfo : EIATTR_PARAM_CBANK
	.align		4
        /*0048*/ 	.byte	0x04, 0x0a
        /*004a*/ 	.short	(.L_69 - .L_68)
	.align		4
.L_68:
        /*004c*/ 	.word	index@(.nv.constant0._Z15softmax_kernel1Pfi)
        /*0050*/ 	.short	0x0380
        /*0052*/ 	.short	0x000c


	//----- nvinfo : EIATTR_SW_WAR
	.align		4
.L_69:
        /*0054*/ 	.byte	0x04, 0x36
        /*0056*/ 	.short	(.L_71 - .L_70)
.L_70:
        /*0058*/ 	.word	0x00000008
.L_71:


//--------------------- .nv.info._Z6warmupv       --------------------------
	.section	.nv.info._Z6warmupv,"",@"SHT_CUDA_INFO"
	.sectionflags	@""
	.align	4


	//----- nvinfo : EIATTR_CUDA_API_VERSION
	.align		4
        /*0000*/ 	.byte	0x04, 0x37
        /*0002*/ 	.short	(.L_73 - .L_72)
.L_72:
        /*0004*/ 	.word	0x00000082


	//----- nvinfo : EIATTR_SPARSE_MMA_MASK
	.align		4
.L_73:
        /*0008*/ 	.byte	0x03, 0x50
        /*000a*/ 	.short	0x0000


	//----- nvinfo : EIATTR_MAXREG_COUNT
	.align		4
        /*000c*/ 	.byte	0x03, 0x1b
        /*000e*/ 	.short	0x00ff


	//----- nvinfo : EIATTR_MERCURY_ISA_VERSION
	.align		4
        /*0010*/ 	.byte	0x03, 0x5f
        /*0012*/ 	.short	0x0101


	//----- nvinfo : EIATTR_VRC_CTA_INIT_COUNT
	.align		4
        /*0014*/ 	.byte	0x02, 0x4a
	.zero		1
	.zero		1


	//----- nvinfo : EIATTR_EXIT_INSTR_OFFSETS
	.align		4
        /*0018*/ 	.byte	0x04, 0x1c
        /*001a*/ 	.short	(.L_75 - .L_74)


	//   ....[0]....
.L_74:
        /*001c*/ 	.word	0x00000010


	//----- nvinfo : EIATTR_SW_WAR
	.align		4
.L_75:
        /*0020*/ 	.byte	0x04, 0x36
        /*0022*/ 	.short	(.L_77 - .L_76)
.L_76:
        /*0024*/ 	.word	0x00000008
.L_77:


//--------------------- .nv.callgraph             --------------------------
	.section	.nv.callgraph,"",@"SHT_CUDA_CALLGRAPH"
	.align	4
	.sectionentsize	8
	.align		4
        /*0000*/ 	.word	0x00000000
	.align		4
        /*0004*/ 	.word	0xffffffff
	.align		4
        /*0008*/ 	.word	0x00000000
	.align		4
        /*000c*/ 	.word	0xfffffffe
	.align		4
        /*0010*/ 	.word	0x00000000
	.align		4
        /*0014*/ 	.word	0xfffffffd
	.align		4
        /*0018*/ 	.word	0x00000000
	.align		4
        /*001c*/ 	.word	0xfffffffc


//--------------------- .text._Z15softmax_kernel3PfS_S_i --------------------------
	.section	.text._Z15softmax_kernel3PfS_S_i,"ax",@progbits
	.align	128
        .global         _Z15softmax_kernel3PfS_S_i
        .type           _Z15softmax_kernel3PfS_S_i,@function
        .size           _Z15softmax_kernel3PfS_S_i,(.L_x_20 - _Z15softmax_kernel3PfS_S_i)
        .other          _Z15softmax_kernel3PfS_S_i,@"STO_CUDA_ENTRY STV_DEFAULT"
_Z15softmax_kernel3PfS_S_i:
.text._Z15softmax_kernel3PfS_S_i:
[----:B------:R-:W-:Y:S01]  /*0000*/  LDC R1, c[0x0][0x37c] ;  /* 0x0000df00ff017b82 */ /* 0x000fe20000000800 */
[----:B------:R-:W0:Y:S01]  /*0010*/  S2R R2, SR_CTAID.X ;  /* 0x0000000000027919 */ /* 0x000e220000002500 */
[----:B------:R-:W0:Y:S01]  /*0020*/  LDCU UR4, c[0x0][0x360] ;  /* 0x00006c00ff0477ac */ /* 0x000e220008000800 */
[----:B------:R-:W0:Y:S01]  /*0030*/  S2R R3, SR_TID.X ;  /* 0x0000000000037919 */ /* 0x000e220000002100 */
[----:B------:R-:W1:Y:S01]  /*0040*/  LDCU UR5, c[0x0][0x398] ;  /* 0x00007300ff0577ac */ /* 0x000e620008000800 */
[----:B0-----:R-:W-:-:S05]  /*0050*/  IMAD R2, R2, UR4, R3 ;  /* 0x0000000402027c24 */ /* 0x001fca000f8e0203 */
[----:B-1----:R-:W-:-:S13]  /*0060*/  ISETP.GE.AND P0, PT, R2, UR5, PT ;  /* 0x0000000502007c0c */ /* 0x002fda000bf06270 */
[----:B------:R-:W-:Y:S05]  /*0070*/  @P0 EXIT ;  /* 0x000000000000094d */ /* 0x000fea0003800000 */
[----:B------:R-:W0:Y:S01]  /*0080*/  LDC.64 R6, c[0x0][0x390] ;  /* 0x0000e400ff067b82 */ /* 0x000e220000000a00 */
[----:B------:R-:W0:Y:S07]  /*0090*/  LDCU.64 UR4, c[0x0][0x358] ;  /* 0x00006b00ff0477ac */ /* 0x000e2e0008000a00 */
[----:B------:R-:W1:Y:S01]  /*00a0*/  LDC.64 R4, c[0x0][0x380] ;  /* 0x0000e000ff047b82 */ /* 0x000e620000000a00 */
[----:B0-----:R-:W2:Y:S01]  /*00b0*/  LDG.E R3, desc[UR4][R6.64] ;  /* 0x0000000406037981 */ /* 0x001ea2000c1e1900 */
[----:B-1----:R-:W-:-:S05]  /*00c0*/  IMAD.WIDE R4, R2, 0x4, R4 ;  /* 0x0000000402047825 */ /* 0x002fca00078e0204 */
[----:B------:R-:W3:Y:S01]  /*00d0*/  LDG.E R0, desc[UR4][R4.64] ;  /* 0x0000000404007981 */ /* 0x000ee2000c1e1900 */
[----:B------:R-:W-:Y:S01]  /*00e0*/  BSSY.RECONVERGENT B0, `(.L_x_0) ;  /* 0x000000c000007945 */ /* 0x000fe20003800200 */
[----:B--2---:R-:W0:Y:S08]  /*00f0*/  MUFU.RCP R8, R3 ;  /* 0x0000000300087308 */ /* 0x004e300000001000 */
[----:B---3--:R-:W1:Y:S01]  /*0100*/  FCHK P0, R0, R3 ;  /* 0x0000000300007302 */ /* 0x008e620000000000 */
[----:B0-----:R-:W-:-:S04]  /*0110*/  FFMA R9, -R3, R8, 1 ;  /* 0x3f80000003097423 */ /* 0x001fc80000000108 */
[----:B------:R-:W-:-:S04]  /*0120*/  FFMA R9, R8, R9, R8 ;  /* 0x0000000908097223 */ /* 0x000fc80000000008 */
[----:B------:R-:W-:-:S04]  /*0130*/  FFMA R8, R0, R9, RZ ;  /* 0x0000000900087223 */ /* 0x000fc800000000ff */
[----:B------:R-:W-:-:S04]  /*0140*/  FFMA R10, -R3, R8, R0 ;  /* 0x00000008030a7223 */ /* 0x000fc80000000100 */
[----:B------:R-:W-:Y:S01]  /*0150*/  FFMA R9, R9, R10, R8 ;  /* 0x0000000a09097223 */ /* 0x000fe20000000008 */
[----:B-1----:R-:W-:Y:S06]  /*0160*/  @!P0 BRA `(.L_x_1) ;  /* 0x00000000000c8947 */ /* 0x002fec0003800000 */
[----:B------:R-:W-:-:S07]  /*0170*/  MOV R4, 0x190 ;  /* 0x0000019000047802 */ /* 0x000fce0000000f00 */
[----:B------:R-:W-:Y:S05]  /*0180*/  CALL.REL.NOINC `($__internal_0_$__cuda_sm3x_div_rn_noftz_f32_slowpath) ;  /* 0x0000000000187944 */ /* 0x000fea0003c00000 */
[----:B------:R-:W-:-:S07]  /*0190*/  IMAD.MOV.U32 R9, RZ, RZ, R0 ;  /* 0x000000ffff097224 */ /* 0x000fce00078e0000 */
.L_x_1:
[----:B------:R-:W-:Y:S05]  /*01a0*/  BSYNC.RECONVERGENT B0 ;  /* 0x0000000000007941 */ /* 0x000fea0003800200 */
.L_x_0:
[----:B------:R-:W0:Y:S02]  /*01b0*/  LDC.64 R4, c[0x0][0x388] ;  /* 0x0000e200ff047b82 */ /* 0x000e240000000a00 */
[----:B0-----:R-:W-:-:S05]  /*01c0*/  IMAD.WIDE R2, R2, 0x4, R4 ;  /* 0x0000000402027825 */ /* 0x001fca00078e0204 */
[----:B------:R-:W-:Y:S01]  /*01d0*/  STG.E desc[UR4][R2.64], R9 ;  /* 0x0000000902007986 */ /* 0x000fe2000c101904 */
[----:B------:R-:W-:Y:S05]  /*01e0*/  EXIT ;  /* 0x000000000000794d */ /* 0x000fea0003800000 */
        .weak           $__internal_0_$__cuda_sm3x_div_rn_noftz_f32_slowpath
        .type           $__internal_0_$__cuda_sm3x_div_rn_noftz_f32_slowpath,@function
        .size           $__internal_0_$__cuda_sm3x_div_rn_noftz_f32_slowpath,(.L_x_20 - $__internal_0_$__cuda_sm3x_div_rn_noftz_f32_slowpath)
$__internal_0_$__cuda_sm3x_div_rn_noftz_f32_slowpath:
[--C-:B------:R-:W-:Y:S01]  /*01f0*/  SHF.R.U32.HI R6, RZ, 0x17, R3.reuse ;  /* 0x00000017ff067819 */ /* 0x100fe20000011603 */
[----:B------:R-:W-:Y:S01]  /*0200*/  BSSY.RECONVERGENT B1, `(.L_x_2) ;  /* 0x0000064000017945 */ /* 0x000fe20003800200 */
[--C-:B------:R-:W-:Y:S01]  /*0210*/  SHF.R.U32.HI R5, RZ, 0x17, R0.reuse ;  /* 0x00000017ff057819 */ /* 0x100fe20000011600 */
[----:B------:R-:W-:Y:S01]  /*0220*/  IMAD.MOV.U32 R7, RZ, RZ, R0 ;  /* 0x000000ffff077224 */ /* 0x000fe200078e0000 */
[----:B------:R-:W-:Y:S01]  /*0230*/  LOP3.LUT R6, R6, 0xff, RZ, 0xc0, !PT ;  /* 0x000000ff06067812 */ /* 0x000fe200078ec0ff */
[----:B------:R-:W-:Y:S01]  /*0240*/  IMAD.MOV.U32 R8, RZ, RZ, R3 ;  /* 0x000000ffff087224 */ /* 0x000fe200078e0003 */
[----:B------:R-:W-:-:S03]  /*0250*/  LOP3.LUT R5, R5, 0xff, RZ, 0xc0, !PT ;  /* 0x000000ff05057812 */ /* 0x000fc600078ec0ff */
[----:B------:R-:W-:Y:S02]  /*0260*/  VIADD R11, R6, 0xffffffff ;  /* 0xffffffff060b7836 */ /* 0x000fe40000000000 */
[----:B------:R-:W-:-:S03]  /*0270*/  VIADD R10, R5, 0xffffffff ;  /* 0xffffffff050a7836 */ /* 0x000fc60000000000 */
[----:B------:R-:W-:-:S04]  /*0280*/  ISETP.GT.U32.AND P0, PT, R11, 0xfd, PT ;  /* 0x000000fd0b00780c */ /* 0x000fc80003f04070 */
[----:B------:R-:W-:-:S13]  /*0290*/  ISETP.GT.U32.OR P0, PT, R10, 0xfd, P0 ;  /* 0x000000fd0a00780c */ /* 0x000fda0000704470 */
[----:B------:R-:W-:Y:S01]  /*02a0*/  @!P0 IMAD.MOV.U32 R9, RZ, RZ, RZ ;  /* 0x000000ffff098224 */ /* 0x000fe200078e00ff */
[----:B------:R-:W-:Y:S06]  /*02b0*/  @!P0 BRA `(.L_x_3) ;  /* 0x00000000005c8947 */ /* 0x000fec0003800000 */
[----:B------:R-:W-:Y:S02]  /*02c0*/  FSETP.GTU.FTZ.AND P0, PT, |R0|, +INF , PT ;  /* 0x7f8000000000780b */ /* 0x000fe40003f1c200 */
[----:B------:R-:W-:-:S04]  /*02d0*/  FSETP.GTU.FTZ.AND P1, PT, |R3|, +INF , PT ;  /* 0x7f8000000300780b */ /* 0x000fc80003f3c200 */
[----:B------:R-:W-:-:S13]  /*02e0*/  PLOP3.LUT P0, PT, P0, P1, PT, 0xf8, 0x8f ;  /* 0x00000000008f781c */ /* 0x000fda0000703f70 */
[----:B------:R-:W-:Y:S05]  /*02f0*/  @P0 BRA `(.L_x_4) ;  /* 0x00000004004c0947 */ /* 0x000fea0003800000 */
[----:B------:R-:W-:-:S13]  /*0300*/  LOP3.LUT P0, RZ, R8, 0x7fffffff, R7, 0xc8, !PT ;  /* 0x7fffffff08ff7812 */ /* 0x000fda000780c807 */
[----:B------:R-:W-:Y:S05]  /*0310*/  @!P0 BRA `(.L_x_5) ;  /* 0x00000004003c8947 */ /* 0x000fea0003800000 */
[C---:B------:R-:W-:Y:S02]  /*0320*/  FSETP.NEU.FTZ.AND P2, PT, |R0|.reuse, +INF , PT ;  /* 0x7f8000000000780b */ /* 0x040fe40003f5d200 */
[----:B------:R-:W-:Y:S02]  /*0330*/  FSETP.NEU.FTZ.AND P1, PT, |R3|, +INF , PT ;  /* 0x7f8000000300780b */ /* 0x000fe40003f3d200 */
[----:B------:R-:W-:-:S11]  /*0340*/  FSETP.NEU.FTZ.AND P0, PT, |R0|, +INF , PT ;  /* 0x7f8000000000780b */ /* 0x000fd60003f1d200 */
[----:B------:R-:W-:Y:S05]  /*0350*/  @!P1 BRA !P2, `(.L_x_5) ;  /* 0x00000004002c9947 */ /* 0x000fea0005000000 */
[----:B------:R-:W-:-:S04]  /*0360*/  LOP3.LUT P2, RZ, R7, 0x7fffffff, RZ, 0xc0, !PT ;  /* 0x7fffffff07ff7812 */ /* 0x000fc8000784c0ff */
[----:B------:R-:W-:-:S13]  /*0370*/  PLOP3.LUT P1, PT, P1, P2, PT, 0x2f, 0xf2 ;  /* 0x0000000000f2781c */ /* 0x000fda0000f24577 */
[----:B------:R-:W-:Y:S05]  /*0380*/  @P1 BRA `(.L_x_6) ;  /* 0x0000000400181947 */ /* 0x000fea0003800000 */
[----:B------:R-:W-:-:S04]  /*0390*/  LOP3.LUT P1, RZ, R8, 0x7fffffff, RZ, 0xc0, !PT ;  /* 0x7fffffff08ff7812 */ /* 0x000fc8000782c0ff */
[----:B------:R-:W-:-:S13]  /*03a0*/  PLOP3.LUT P0, PT, P0, P1, PT, 0x2f, 0xf2 ;  /* 0x0000000000f2781c */ /* 0x000fda0000702577 */
[----:B------:R-:W-:Y:S05]  /*03b0*/  @P0 BRA `(.L_x_7) ;  /* 0x0000000400000947 */ /* 0x000fea0003800000 */
[----:B------:R-:W-:Y:S02]  /*03c0*/  ISETP.GE.AND P0, PT, R10, RZ, PT ;  /* 0x000000ff0a00720c */ /* 0x000fe40003f06270 */
[----:B------:R-:W-:-:S11]  /*03d0*/  ISETP.GE.AND P1, PT, R11, RZ, PT ;  /* 0x000000ff0b00720c */ /* 0x000fd60003f26270 */
[----:B------:R-:W-:Y:S02]  /*03e0*/  @P0 IMAD.MOV.U32 R9, RZ, RZ, RZ ;  /* 0x000000ffff090224 */ /* 0x000fe400078e00ff */
[----:B------:R-:W-:Y:S01]  /*03f0*/  @!P0 FFMA R7, R0, 1.84467440737095516160e+19, RZ ;  /* 0x5f80000000078823 */ /* 0x000fe200000000ff */
[----:B------:R-:W-:Y:S02]  /*0400*/  @!P0 IMAD.MOV.U32 R9, RZ, RZ, -0x40 ;  /* 0xffffffc0ff098424 */ /* 0x000fe400078e00ff */
[----:B------:R-:W-:Y:S02]  /*0410*/  @!P1 FFMA R8, R3, 1.84467440737095516160e+19, RZ ;  /* 0x5f80000003089823 */ /* 0x000fe400000000ff */
[----:B------:R-:W-:-:S07]  /*0420*/  @!P1 VIADD R9, R9, 0x40 ;  /* 0x0000004009099836 */ /* 0x000fce0000000000 */
.L_x_3:
[----:B------:R-:W-:Y:S01]  /*0430*/  LEA R3, R6, 0xc0800000, 0x17 ;  /* 0xc080000006037811 */ /* 0x000fe200078eb8ff */
[----:B------:R-:W-:Y:S01]  /*0440*/  VIADD R5, R5, 0xffffff81 ;  /* 0xffffff8105057836 */ /* 0x000fe20000000000 */
[----:B------:R-:W-:Y:S03]  /*0450*/  BSSY.RECONVERGENT B2, `(.L_x_8) ;  /* 0x0000035000027945 */ /* 0x000fe60003800200 */
[----:B------:R-:W-:Y:S01]  /*0460*/  IMAD.IADD R3, R8, 0x1, -R3 ;  /* 0x0000000108037824 */ /* 0x000fe200078e0a03 */
[C---:B------:R-:W-:Y:S01]  /*0470*/  IADD3 R6, PT, PT, R5.reuse, 0x7f, -R6 ;  /* 0x0000007f05067810 */ /* 0x040fe20007ffe806 */
[----:B------:R-:W-:Y:S02]  /*0480*/  IMAD R0, R5, -0x800000, R7 ;  /* 0xff80000005007824 */ /* 0x000fe400078e0207 */
[----:B------:R-:W0:Y:S01]  /*0490*/  MUFU.RCP R8, R3 ;  /* 0x0000000300087308 */ /* 0x000e220000001000 */
[----:B------:R-:W-:Y:S01]  /*04a0*/  FADD.FTZ R11, -R3, -RZ ;  /* 0x800000ff030b7221 */ /* 0x000fe20000010100 */
[----:B------:R-:W-:-:S03]  /*04b0*/  IMAD.IADD R6, R6, 0x1, R9 ;  /* 0x0000000106067824 */ /* 0x000fc600078e0209 */
[----:B0-----:R-:W-:-:S04]  /*04c0*/  FFMA R13, R8, R11, 1 ;  /* 0x3f800000080d7423 */ /* 0x001fc8000000000b */
[----:B------:R-:W-:-:S04]  /*04d0*/  FFMA R10, R8, R13, R8 ;  /* 0x0000000d080a7223 */ /* 0x000fc80000000008 */
[----:B------:R-:W-:-:S04]  /*04e0*/  FFMA R7, R0, R10, RZ ;  /* 0x0000000a00077223 */ /* 0x000fc800000000ff */
[----:B------:R-:W-:-:S04]  /*04f0*/  FFMA R8, R11, R7, R0 ;  /* 0x000000070b087223 */ /* 0x000fc80000000000 */
[----:B------:R-:W-:-:S04]  /*0500*/  FFMA R7, R10, R8, R7 ;  /* 0x000000080a077223 */ /* 0x000fc80000000007 */
[----:B------:R-:W-:-:S04]  /*0510*/  FFMA R8, R11, R7, R0 ;  /* 0x000000070b087223 */ /* 0x000fc80000000000 */
[----:B------:R-:W-:-:S05]  /*0520*/  FFMA R0, R10, R8, R7 ;  /* 0x000000080a007223 */ /* 0x000fca0000000007 */
[----:B------:R-:W-:-:S04]  /*0530*/  SHF.R.U32.HI R3, RZ, 0x17, R0 ;  /* 0x00000017ff037819 */ /* 0x000fc80000011600 */
[----:B------:R-:W-:-:S05]  /*0540*/  LOP3.LUT R3, R3, 0xff, RZ, 0xc0, !PT ;  /* 0x000000ff03037812 */ /* 0x000fca00078ec0ff */
[----:B------:R-:W-:-:S04]  /*0550*/  IMAD.IADD R9, R3, 0x1, R6 ;  /* 0x0000000103097824 */ /* 0x000fc800078e0206 */
[----:B------:R-:W-:-:S05]  /*0560*/  VIADD R3, R9, 0xffffffff ;  /* 0xffffffff09037836 */ /* 0x000fca0000000000 */
[----:B------:R-:W-:-:S13]  /*0570*/  ISETP.GE.U32.AND P0, PT, R3, 0xfe, PT ;  /* 0x000000fe0300780c */ /* 0x000fda0003f06070 */
[----:B------:R-:W-:Y:S05]  /*0580*/  @!P0 BRA `(.L_x_9) ;  /* 0x0000000000808947 */ /* 0x000fea0003800000 */
[----:B------:R-:W-:-:S13]  /*0590*/  ISETP.GT.AND P0, PT, R9, 0xfe, PT ;  /* 0x000000fe0900780c */ /* 0x000fda0003f04270 */
[----:B------:R-:W-:Y:S05]  /*05a0*/  @P0 BRA `(.L_x_10) ;  /* 0x00000000006c0947 */ /* 0x000fea0003800000 */
[----:B------:R-:W-:-:S13]  /*05b0*/  ISETP.GE.AND P0, PT, R9, 0x1, PT ;  /* 0x000000010900780c */ /* 0x000fda0003f06270 */
[----:B------:R-:W-:Y:S05]  /*05c0*/  @P0 BRA `(.L_x_11) ;  /* 0x0000000000740947 */ /* 0x000fea0003800000 */
[----:B------:R-:W-:Y:S02]  /*05d0*/  ISETP.GE.AND P0, PT, R9, -0x18, PT ;  /* 0xffffffe80900780c */ /* 0x000fe40003f06270 */
[----:B------:R-:W-:-:S11]  /*05e0*/  LOP3.LUT R0, R0, 0x80000000, RZ, 0xc0, !PT ;  /* 0x8000000000007812 */ /* 0x000fd600078ec0ff */
[----:B------:R-:W-:Y:S05]  /*05f0*/  @!P0 BRA `(.L_x_11) ;  /* 0x0000000000688947 */ /* 0x000fea0003800000 */
[CCC-:B------:R-:W-:Y:S01]  /*0600*/  FFMA.RZ R3, R10.reuse, R8.reuse, R7.reuse ;  /* 0x000000080a037223 */ /* 0x1c0fe2000000c007 */
[CCC-:B------:R-:W-:Y:S01]  /*0610*/  FFMA.RM R6, R10.reuse, R8.reuse, R7.reuse ;  /* 0x000000080a067223 */ /* 0x1c0fe20000004007 */
[C---:B------:R-:W-:Y:S02]  /*0620*/  ISETP.NE.AND P2, PT, R9.reuse, RZ, PT ;  /* 0x000000ff0900720c */ /* 0x040fe40003f45270 */
[----:B------:R-:W-:Y:S02]  /*0630*/  ISETP.NE.AND P1, PT, R9, RZ, PT ;  /* 0x000000ff0900720c */ /* 0x000fe40003f25270 */
[----:B------:R-:W-:Y:S01]  /*0640*/  LOP3.LUT R5, R3, 0x7fffff, RZ, 0xc0, !PT ;  /* 0x007fffff03057812 */ /* 0x000fe200078ec0ff */
[----:B------:R-:W-:Y:S01]  /*0650*/  FFMA.RP R3, R10, R8, R7 ;  /* 0x000000080a037223 */ /* 0x000fe20000008007 */
[----:B------:R-:W-:Y:S02]  /*0660*/  VIADD R8, R9, 0x20 ;  /* 0x0000002009087836 */ /* 0x000fe40000000000 */
[----:B------:R-:W-:Y:S01]  /*0670*/  LOP3.LUT R5, R5, 0x800000, RZ, 0xfc, !PT ;  /* 0x0080000005057812 */ /* 0x000fe200078efcff */
[----:B------:R-:W-:Y:S01]  /*0680*/  IMAD.MOV R7, RZ, RZ, -R9 ;  /* 0x000000ffff077224 */ /* 0x000fe200078e0a09 */
[----:B------:R-:W-:-:S02]  /*0690*/  FSETP.NEU.FTZ.AND P0, PT, R3, R6, PT ;  /* 0x000000060300720b */ /* 0x000fc40003f1d000 */
[----:B------:R-:W-:Y:S02]  /*06a0*/  SHF.L.U32 R8, R5, R8, RZ ;  /* 0x0000000805087219 */ /* 0x000fe400000006ff */
[----:B------:R-:W-:Y:S02]  /*06b0*/  SEL R6, R7, RZ, P2 ;  /* 0x000000ff07067207 */ /* 0x000fe40001000000 */
[----:B------:R-:W-:Y:S02]  /*06c0*/  ISETP.NE.AND P1, PT, R8, RZ, P1 ;  /* 0x000000ff0800720c */ /* 0x000fe40000f25270 */
[----:B------:R-:W-:Y:S02]  /*06d0*/  SHF.R.U32.HI R6, RZ, R6, R5 ;  /* 0x00000006ff067219 */ /* 0x000fe40000011605 */
[----:B------:R-:W-:Y:S02]  /*06e0*/  PLOP3.LUT P0, PT, P0, P1, PT, 0xf8, 0x8f ;  /* 0x00000000008f781c */ /* 0x000fe40000703f70 */
[----:B------:R-:W-:-:S02]  /*06f0*/  SHF.R.U32.HI R8, RZ, 0x1, R6 ;  /* 0x00000001ff087819 */ /* 0x000fc40000011606 */
[----:B------:R-:W-:-:S04]  /*0700*/  SEL R3, RZ, 0x1, !P0 ;  /* 0x00000001ff037807 */ /* 0x000fc80004000000 */
[----:B------:R-:W-:-:S04]  /*0710*/  LOP3.LUT R3, R3, 0x1, R8, 0xf8, !PT ;  /* 0x0000000103037812 */ /* 0x000fc800078ef808 */
[----:B------:R-:W-:-:S05]  /*0720*/  LOP3.LUT R3, R3, R6, RZ, 0xc0, !PT ;  /* 0x0000000603037212 */ /* 0x000fca00078ec0ff */
[----:B------:R-:W-:-:S05]  /*0730*/  IMAD.IADD R3, R8, 0x1, R3 ;  /* 0x0000000108037824 */ /* 0x000fca00078e0203 */
[----:B------:R-:W-:Y:S01]  /*0740*/  LOP3.LUT R0, R3, R0, RZ, 0xfc, !PT ;  /* 0x0000000003007212 */ /* 0x000fe200078efcff */
[----:B------:R-:W-:Y:S06]  /*0750*/  BRA `(.L_x_11) ;  /* 0x0000000000107947 */ /* 0x000fec0003800000 */
.L_x_10:
[----:B------:R-:W-:-:S04]  /*0760*/  LOP3.LUT R0, R0, 0x80000000, RZ, 0xc0, !PT ;  /* 0x8000000000007812 */ /* 0x000fc800078ec0ff */
[----:B------:R-:W-:Y:S01]  /*0770*/  LOP3.LUT R0, R0, 0x7f800000, RZ, 0xfc, !PT ;  /* 0x7f80000000007812 */ /* 0x000fe200078efcff */
[----:B------:R-:W-:Y:S06]  /*0780*/  BRA `(.L_x_11) ;  /* 0x0000000000047947 */ /* 0x000fec0003800000 */
.L_x_9:
[----:B------:R-:W-:-:S07]  /*0790*/  IMAD R0, R6, 0x800000, R0 ;  /* 0x0080000006007824 */ /* 0x000fce00078e0200 */
.L_x_11:
[----:B------:R-:W-:Y:S05]  /*07a0*/  BSYNC.RECONVERGENT B2 ;  /* 0x0000000000027941 */ /* 0x000fea0003800200 */
.L_x_8:
[----:B------:R-:W-:Y:S05]  /*07b0*/  BRA `(.L_x_12) ;  /* 0x0000000000207947 */ /* 0x000fea0003800000 */
.L_x_7:
[----:B------:R-:W-:-:S04]  /*07c0*/  LOP3.LUT R0, R8, 0x80000000, R7, 0x48, !PT ;  /* 0x8000000008007812 */ /* 0x000fc800078e4807 */
[----:B------:R-:W-:Y:S01]  /*07d0*/  LOP3.LUT R0, R0, 0x7f800000, RZ, 0xfc, !PT ;  /* 0x7f80000000007812 */ /* 0x000fe200078efcff */
[----:B------:R-:W-:Y:S06]  /*07e0*/  BRA `(.L_x_12) ;  /* 0x0000000000147947 */ /* 0x000fec0003800000 */
.L_x_6:
[----:B------:R-:W-:Y:S01]  /*07f0*/  LOP3.LUT R0, R8, 0x80000000, R7, 0x48, !PT ;  /* 0x8000000008007812 */ /* 0x000fe200078e4807 */
[----:B------:R-:W-:Y:S06]  /*0800*/  BRA `(.L_x_12) ;  /* 0x00000000000c7947 */ /* 0x000fec0003800000 */
.L_x_5:
[----:B------:R-:W0:Y:S01]  /*0810*/  MUFU.RSQ R0, -QNAN ;  /* 0xffc0000000007908 */ /* 0x000e220000001400 */
[----:B------:R-:W-:Y:S05]  /*0820*/  BRA `(.L_x_12) ;  /* 0x0000000000047947 */ /* 0x000fea0003800000 */
.L_x_4:
[----:B------:R-:W-:-:S07]  /*0830*/  FADD.FTZ R0, R0, R3 ;  /* 0x0000000300007221 */ /* 0x000fce0000010000 */
.L_x_12:
[----:B------:R-:W-:Y:S05]  /*0840*/  BSYNC.RECONVERGENT B1 ;  /* 0x0000000000017941 */ /* 0x000fea0003800200 */
.L_x_2:
[----:B------:R-:W-:-:S04]  /*0850*/  IMAD.MOV.U32 R5, RZ, RZ, 0x0 ;  /* 0x00000000ff057424 */ /* 0x000fc800078e00ff */
[----:B0-----:R-:W-:Y:S05]  /*0860*/  RET.REL.NODEC R4 `(_Z15softmax_kernel3PfS_S_i) ;  /* 0xfffffff404e47950 */ /* 0x001fea0003c3ffff */
.L_x_13:
[----:B------:R-:W-:-:S00]  /*0870*/  BRA `(.L_x_13) ;  /* 0xfffffffc00fc7947 */ /* 0x000fc0000383ffff */
[----:B------:R-:W-:-:S00]  /*0880*/  NOP ;  /* 0x0000000000007918 */ /* 0x000fc00000000000 */
[----:B------:R-:W-:-:S00]  /*0890*/  NOP ;  /* 0x0000000000007918 */ /* 0x000fc00000000000 */
[----:B------:R-:W-:-:S00]  /*08a0*/  NOP ;  /* 0x0000000000007918 */ /* 0x000fc00000000000 */
[----:B------:R-:W-:-:S00]  /*08b0*/  NOP ;  /* 0x0000000000007918 */ /* 0x000fc00000000000 */
[----:B------:R-:W-:-:S00]  /*08c0*/  NOP ;  /* 0x0000000000007918 */ /* 0x000fc00000000000 */
[----:B------:R-:W-:-:S00]  /*08d0*/  NOP ;  /* 0x0000000000007918 */ /* 0x000fc00000000000 */
[----:B------:R-:W-:-:S00]  /*08e0*/  NOP ;  /* 0x0000000000007918 */ /* 0x000fc00000000000 */
[----:B------:R-:W-:-:S00]  /*08f0*/  NOP ;  /* 0x0000000000007918 */ /* 0x000fc00000000000 */
.L_x_20:


//--------------------- .text._Z15softmax_kernel2PfS_i --------------------------
	.section	.text._Z15softmax_kernel2PfS_i,"ax",@progbits
	.align	128
        .global         _Z15softmax_kernel2PfS_i
        .type           _Z15softmax_kernel2PfS_i,@function
        .size           _Z15softmax_kernel2PfS_i,(.L_x_22 - _Z15softmax_kernel2PfS_i)
        .other          _Z15softmax_kernel2PfS_i,@"STO_CUDA_ENTRY STV_DEFAULT"
_Z15softmax_kernel2PfS_i:
.text._Z15softmax_kernel2PfS_i:
[----:B------:R-:W-:Y:S01]  /*0000*/  LDC R1, c[0x0][0x37c] ;  /* 0x0000df00ff017b82 */ /* 0x000fe20000000800 */
[----:B------:R-:W0:Y:S01]  /*0010*/  S2R R3, SR_CTAID.X ;  /* 0x0000000000037919 */ /* 0x000e220000002500 */
[----:B------:R-:W1:Y:S06]  /*0020*/  LDCU UR8, c[0x0][0x390] ;  /* 0x00007200ff0877ac */ /* 0x000e6c0008000800 */
[----:B------:R-:W2:Y:S01]  /*0030*/  LDC.64 R4, c[0x0][0x380] ;  /* 0x0000e000ff047b82 */ /* 0x000ea20000000a00 */
[----:B------:R-:W0:Y:S01]  /*0040*/  S2R R0, SR_TID.X ;  /* 0x0000000000007919 */ /* 0x000e220000002100 */
[----:B------:R-:W3:Y:S01]  /*0050*/  LDCU.64 UR6, c[0x0][0x358] ;  /* 0x00006b00ff0677ac */ /* 0x000ee20008000a00 */
[----:B0-----:R-:W-:-:S04]  /*0060*/  LEA R3, R3, R0, 0x8 ;  /* 0x0000000003037211 */ /* 0x001fc800078e40ff */
[C---:B-1----:R-:W-:Y:S01]  /*0070*/  ISETP.GE.AND P0, PT, R3.reuse, UR8, PT ;  /* 0x0000000803007c0c */ /* 0x042fe2000bf06270 */
[----:B--2---:R-:W-:-:S12]  /*0080*/  IMAD.WIDE R4, R3, 0x4, R4 ;  /* 0x0000000403047825 */ /* 0x004fd800078e0204 */
[----:B---3--:R-:W2:Y:S01]  /*0090*/  @!P0 LDG.E R7, desc[UR6][R4.64] ;  /* 0x0000000604078981 */ /* 0x008ea2000c1e1900 */
[----:B------:R-:W0:Y:S01]  /*00a0*/  S2UR UR5, SR_CgaCtaId ;  /* 0x00000000000579c3 */ /* 0x000e220000008800 */
[----:B------:R-:W-:Y:S01]  /*00b0*/  UMOV UR4, 0x400 ;  /* 0x0000040000047882 */ /* 0x000fe20000000000 */
[----:B------:R-:W-:Y:S01]  /*00c0*/  IADD3 R3, PT, PT, R3, 0x80, RZ ;  /* 0x0000008003037810 */ /* 0x000fe20007ffe0ff */
[----:B------:R-:W-:Y:S01]  /*00d0*/  BSSY.RECONVERGENT B0, `(.L_x_14) ;  /* 0x000000b000007945 */ /* 0x000fe20003800200 */
[----:B0-----:R-:W-:-:S06]  /*00e0*/  ULEA UR4, UR5, UR4, 0x18 ;  /* 0x0000000405047291 */ /* 0x001fcc000f8ec0ff */
[----:B------:R-:W-:-:S05]  /*00f0*/  LEA R2, R0, UR4, 0x2 ;  /* 0x0000000400027c11 */ /* 0x000fca000f8e10ff */
[----:B--2---:R0:W-:Y:S04]  /*0100*/  @!P0 STS [R2], R7 ;  /* 0x0000000702008388 */ /* 0x0041e80000000800 */
[----:B------:R0:W-:Y:S01]  /*0110*/  @P0 STS [R2], RZ ;  /* 0x000000ff02000388 */ /* 0x0001e20000000800 */
[----:B------:R-:W-:-:S13]  /*0120*/  ISETP.GE.AND P0, PT, R3, UR8, PT ;  /* 0x0000000803007c0c */ /* 0x000fda000bf06270 */
[----:B0-----:R-:W-:Y:S05]  /*0130*/  @P0 BRA `(.L_x_15) ;  /* 0x00000000000c0947 */ /* 0x001fea0003800000 */
[----:B------:R-:W2:Y:S04]  /*0140*/  LDG.E R5, desc[UR6][R4.64+0x200] ;  /* 0x0002000604057981 */ /* 0x000ea8000c1e1900 */
[----:B--2---:R1:W-:Y:S01]  /*0150*/  STS [R2+0x200], R5 ;  /* 0x0002000502007388 */ /* 0x0043e20000000800 */
[----:B------:R-:W-:Y:S05]  /*0160*/  BRA `(.L_x_16) ;  /* 0x0000000000047947 */ /* 0x000fea0003800000 */
.L_x_15:
[----:B------:R0:W-:Y:S02]  /*0170*/  STS [R2+0x200], RZ ;  /* 0x000200ff02007388 */ /* 0x0001e40000000800 */
.L_x_16:
[----:B------:R-:W-:Y:S05]  /*0180*/  BSYNC.RECONVERGENT B0 ;  /* 0x0000000000007941 */ /* 0x000fea0003800200 */
.L_x_14:
[----:B------:R-:W-:Y:S01]  /*0190*/  BAR.SYNC.DEFER_BLOCKING 0x0 ;  /* 0x0000000000007b1d */ /* 0x000fe20000010000 */
[----:B------:R-:W-:-:S13]  /*01a0*/  ISETP.GT.U32.AND P0, PT, R0, 0x7f, PT ;  /* 0x0000007f0000780c */ /* 0x000fda0003f04070 */
[----:B------:R-:W-:Y:S05]  /*01b0*/  @P0 EXIT ;  /* 0x000000000000094d */ /* 0x000fea0003800000 */
[----:B------:R-:W-:Y:S01]  /*01c0*/  LDS R3, [R2+0x200] ;  /* 0x0002000002037984 */ /* 0x000fe20000000800 */
[----:B------:R-:W-:-:S03]  /*01d0*/  ISETP.GT.U32.AND P0, PT, R0, 0x3f, PT ;  /* 0x0000003f0000780c */ /* 0x000fc60003f04070 */
[----:B------:R-:W2:Y:S02]  /*01e0*/  LDS R4, [R2] ;  /* 0x0000000002047984 */ /* 0x000ea40000000800 */
[----:B--2---:R-:W-:-:S05]  /*01f0*/  FADD R3, R3, R4 ;  /* 0x0000000403037221 */ /* 0x004fca0000000000 */
[----:B------:R2:W-:Y:S01]  /*0200*/  STS [R2], R3 ;  /* 0x0000000302007388 */ /* 0x0005e20000000800 */
[----:B------:R-:W-:Y:S06]  /*0210*/  BAR.SYNC.DEFER_BLOCKING 0x0 ;  /* 0x0000000000007b1d */ /* 0x000fec0000010000 */
[----:B------:R-:W-:Y:S05]  /*0220*/  @P0 EXIT ;  /* 0x000000000000094d */ /* 0x000fea0003800000 */
[----:B--2---:R-:W-:Y:S01]  /*0230*/  LDS R3, [R2+0x100] ;  /* 0x0001000002037984 */ /* 0x004fe20000000800 */
[----:B------:R-:W-:-:S03]  /*0240*/  ISETP.GT.U32.AND P0, PT, R0, 0x1f, PT ;  /* 0x0000001f0000780c */ /* 0x000fc60003f04070 */
[----:B------:R-:W2:Y:S02]  /*0250*/  LDS R4, [R2] ;  /* 0x0000000002047984 */ /* 0x000ea40000000800 */
[----:B--2---:R-:W-:-:S05]  /*0260*/  FADD R3, R3, R4 ;  /* 0x0000000403037221 */ /* 0x004fca0000000000 */
[----:B------:R2:W-:Y:S01]  /*0270*/  STS [R2], R3 ;  /* 0x0000000302007388 */ /* 0x0005e20000000800 */
[----:B------:R-:W-:Y:S06]  /*0280*/  BAR.SYNC.DEFER_BLOCKING 0x0 ;  /* 0x0000000000007b1d */ /* 0x000fec0000010000 */
[----:B------:R-:W-:Y:S05]  /*0290*/  @P0 EXIT ;  /* 0x000000000000094d */ /* 0x000fea0003800000 */
[----:B--2---:R-:W-:Y:S01]  /*02a0*/  LDS R3, [R2+0x80] ;  /* 0x0000800002037984 */ /* 0x004fe20000000800 */
[----:B------:R-:W-:-:S03]  /*02b0*/  ISETP.NE.AND P0, PT, R0, RZ, PT ;  /* 0x000000ff0000720c */ /* 0x000fc60003f05270 */
[----:B------:R-:W2:Y:S02]  /*02c0*/  LDS R4, [R2] ;  /* 0x0000000002047984 */ /* 0x000ea40000000800 */
[----:B--2---:R-:W-:-:S05]  /*02d0*/  FADD R3, R3, R4 ;  /* 0x0000000403037221 */ /* 0x004fca0000000000 */
[----:B------:R-:W-:Y:S04]  /*02e0*/  STS [R2], R3 ;  /* 0x0000000302007388 */ /* 0x000fe80000000800 */
[----:B------:R-:W-:Y:S04]  /*02f0*/  LDS R4, [R2+0x40] ;  /* 0x0000400002047984 */ /* 0x000fe80000000800 */
[----:B-1----:R-:W1:Y:S02]  /*0300*/  LDS R5, [R2] ;  /* 0x0000000002057984 */ /* 0x002e640000000800 */
[----:B-1----:R-:W-:-:S05]  /*0310*/  FADD R5, R4, R5 ;  /* 0x0000000504057221 */ /* 0x002fca0000000000 */
[----:B------:R-:W-:Y:S04]  /*0320*/  STS [R2], R5 ;  /* 0x0000000502007388 */ /* 0x000fe80000000800 */
[----:B------:R-:W-:Y:S04]  /*0330*/  LDS R4, [R2+0x20] ;  /* 0x0000200002047984 */ /* 0x000fe80000000800 */
[----:B------:R-:W1:Y:S02]  /*0340*/  LDS R7, [R2] ;  /* 0x0000000002077984 */ /* 0x000e640000000800 */
        /* <DEDUP_REMOVED lines=13> */
[----:B------:R1:W-:Y:S01]  /*0420*/  STS [R2], R5 ;  /* 0x0000000502007388 */ /* 0x0003e20000000800 */
[----:B------:R-:W-:Y:S05]  /*0430*/  @P0 EXIT ;  /* 0x000000000000094d */ /* 0x000fea0003800000 */
[----:B-1----:R-:W1:Y:S01]  /*0440*/  LDS R5, [UR4] ;  /* 0x00000004ff057984 */ /* 0x002e620008000800 */
[----:B0-----:R-:W1:Y:S03]  /*0450*/  LDC.64 R2, c[0x0][0x388] ;  /* 0x0000e200ff027b82 */ /* 0x001e660000000a00 */
[----:B-1----:R-:W-:Y:S01]  /*0460*/  REDG.E.ADD.F32.FTZ.RN.STRONG.GPU desc[UR6][R2.64], R5 ;  /* 0x00000005020079a6 */ /* 0x002fe2000c12f306 */
[----:B------:R-:W-:Y:S05]  /*0470*/  EXIT ;  /* 0x000000000000794d */ /* 0x000fea0003800000 */
.L_x_17:
        /* <DEDUP_REMOVED lines=16> */
.L_x_22:


//--------------------- .text._Z15softmax_kernel1Pfi --------------------------
	.section	.text._Z15softmax_kernel1Pfi,"ax",@progbits
	.align	128
        .global         _Z15softmax_kernel1Pfi
        .type           _Z15softmax_kernel1Pfi,@function
        .size           _Z15softmax_kernel1Pfi,(.L_x_23 - _Z15softmax_kernel1Pfi)
        .other          _Z15softmax_kernel1Pfi,@"STO_CUDA_ENTRY STV_DEFAULT"
_Z15softmax_kernel1Pfi:
.text._Z15softmax_kernel1Pfi:
        /* <DEDUP_REMOVED lines=9> */
[----:B------:R-:W1:Y:S01]  /*0090*/  LDCU.64 UR4, c[0x0][0x358] ;  /* 0x00006b00ff0477ac */ /* 0x000e620008000a00 */
[----:B0-----:R-:W-:-:S05]  /*00a0*/  IMAD.WIDE R2, R5, 0x4, R2 ;  /* 0x0000000405027825 */ /* 0x001fca00078e0202 */
[----:B-1----:R-:W2:Y:S01]  /*00b0*/  LDG.E R0, desc[UR4][R2.64] ;  /* 0x0000000402007981 */ /* 0x002ea2000c1e1900 */
[----:B------:R-:W-:Y:S01]  /*00c0*/  HFMA2 R5, -RZ, RZ, 0.96630859375, -0.0022525787353515625 ;  /* 0x3bbb989dff057431 */ /* 0x000fe200000001ff */
[----:B------:R-:W-:-:S04]  /*00d0*/  MOV R7, 0x437c0000 ;  /* 0x437c000000077802 */ /* 0x000fc80000000f00 */
[----:B--2---:R-:W-:-:S04]  /*00e0*/  FFMA.SAT R4, R0, R5, 0.5 ;  /* 0x3f00000000047423 */ /* 0x004fc80000002005 */
[----:B------:R-:W-:-:S04]  /*00f0*/  FFMA.RM R4, R4, R7, 12582913 ;  /* 0x4b40000104047423 */ /* 0x000fc80000004007 */
[C---:B------:R-:W-:Y:S01]  /*0100*/  FADD R5, R4.reuse, -12583039 ;  /* 0xcb40007f04057421 */ /* 0x040fe20000000000 */
[----:B------:R-:W-:-:S03]  /*0110*/  SHF.L.U32 R4, R4, 0x17, RZ ;  /* 0x0000001704047819 */ /* 0x000fc600000006ff */
[----:B------:R-:W-:-:S04]  /*0120*/  FFMA R5, R0, 1.4426950216293334961, -R5 ;  /* 0x3fb8aa3b00057823 */ /* 0x000fc80000000805 */
[----:B------:R-:W-:-:S06]  /*0130*/  FFMA R5, R0, 1.925963033500011079e-08, R5 ;  /* 0x32a5706000057823 */ /* 0x000fcc0000000005 */
[----:B------:R-:W0:Y:S02]  /*0140*/  MUFU.EX2 R5, R5 ;  /* 0x0000000500057308 */ /* 0x000e240000000800 */
[----:B0-----:R-:W-:-:S05]  /*0150*/  FMUL R7, R4, R5 ;  /* 0x0000000504077220 */ /* 0x001fca0000400000 */
[----:B------:R-:W-:Y:S01]  /*0160*/  STG.E desc[UR4][R2.64], R7 ;  /* 0x0000000702007986 */ /* 0x000fe2000c101904 */
[----:B------:R-:W-:Y:S05]  /*0170*/  EXIT ;  /* 0x000000000000794d */ /* 0x000fea0003800000 */
.L_x_18:
        /* <DEDUP_REMOVED lines=16> */
.L_x_23:


//--------------------- .text._Z6warmupv          --------------------------
	.section	.text._Z6warmupv,"ax",@progbits
	.align	128
        .global         _Z6warmupv
        .type           _Z6warmupv,@function
        .size           _Z6warmupv,(.L_x_24 - _Z6warmupv)
        .other          _Z6warmupv,@"STO_CUDA_ENTRY STV_DEFAULT"
_Z6warmupv:
.text._Z6warmupv:
[----:B------:R-:W-:Y:S01]  /*0000*/  LDC R1, c[0x0][0x37c] ;  /* 0x0000df00ff017b82 */ /* 0x000fe20000000800 */
[----:B------:R-:W-:Y:S05]  /*0010*/  EXIT ;  /* 0x000000000000794d */ /* 0x000fea0003800000 */
.L_x_19:
        /* <DEDUP_REMOVED lines=14> */
.L_x_24:


//--------------------- .nv.shared.reserved.0     --------------------------
	.section	.nv.shared.reserved.0,"aw",@nobits
	.weak		__nv_reservedSMEM_offset_0_alias
	.size		__nv_reservedSMEM_offset_0_alias, 0, 64
	.other		__nv_reservedSMEM_offset_0_alias,@"STO_CUDA_RESERVED_SHARED STV_DEFAULT"
__nv_reservedSMEM_offset_0_alias:
	.zero		0
	.zero		64


//--------------------- .nv.shared._Z15softmax_kernel2PfS_i --------------------------
	.section	.nv.shared._Z15softmax_kernel2PfS_i,"aw",@nobits
	.sectionflags	@""
	.align	4
.nv.shared._Z15softmax_kernel2PfS_i:
	.zero		2048


//--------------------- .nv.constant0._Z15softmax_kernel3PfS_S_i --------------------------
	.section	.nv.constant0._Z15softmax_kernel3PfS_S_i,"a",@progbits
	.sectionflags	@""
	.align	4
.nv.constant0._Z15softmax_kernel3PfS_S_i:
	.zero		924


//--------------------- .nv.constant0._Z15softmax_kernel2PfS_i --------------------------
	.section	.nv.constant0._Z15softmax_kernel2PfS_i,"a",@progbits
	.sectionflags	@""
	.align	4
.nv.constant0._Z15softmax_kernel2PfS_i:
	.zero		916


//--------------------- .nv.constant0._Z15softmax_kernel1Pfi --------------------------
	.section	.nv.constant0._Z15softmax_kernel1Pfi,"a",@progbits
	.sectionflags	@""
	.align	4
.nv.constant0._Z15softmax_kernel1Pfi:
	.zero		908


//--------------------- .nv.constant0._Z6warmupv  --------------------------
	.section	.nv.constant0._Z6warmupv,"a",@progbits
	.sectionflags	@""
	.align	4
.nv.constant0._Z6warmupv:
	.zero		896


//--------------------- SYMBOLS --------------------------

	.type		.nv.reservedSmem.offset0,@object
	.size		.nv.reservedSmem.offset0,0x4
	.type		.nv.reservedSmem.cap,@object
	.size		.nv.reservedSmem.cap,0x4
